	.headerflags	@"EF_CUDA_TEXMODE_UNIFIED EF_CUDA_64BIT_ADDRESS EF_CUDA_ACCELERATORS EF_CUDA_SM90 EF_CUDA_VIRTUAL_SM(EF_CUDA_SM90)"
	.elftype	@"ET_EXEC"


//--------------------- .nv.info                  --------------------------
	.section	.nv.info,"",@"SHT_CUDA_INFO"
	.align	4


	//----- nvinfo : EIATTR_REGCOUNT
	.align		4
        /*0000*/ 	.byte	0x04, 0x2f
        /*0002*/ 	.short	(.L_1 - .L_0)
	.align		4
.L_0:
        /*0004*/ 	.word	index@(triton_poi_fused__to_copy_add_arange_mul_14)
        /*0008*/ 	.word	0x00000009


	//----- nvinfo : EIATTR_MIN_STACK_SIZE
	.align		4
.L_1:
        /*000c*/ 	.byte	0x04, 0x12
        /*000e*/ 	.short	(.L_3 - .L_2)
	.align		4
.L_2:
        /*0010*/ 	.word	index@(triton_poi_fused__to_copy_add_arange_mul_14)
        /*0014*/ 	.word	0x00000000


	//----- nvinfo : EIATTR_FRAME_SIZE
	.align		4
.L_3:
        /*0018*/ 	.byte	0x04, 0x11
        /*001a*/ 	.short	(.L_5 - .L_4)
	.align		4
.L_4:
        /*001c*/ 	.word	index@(triton_poi_fused__to_copy_add_arange_mul_14)
        /*0020*/ 	.word	0x00000000


	//----- nvinfo : EIATTR_MIN_STACK_SIZE
	.align		4
.L_5:
        /*0024*/ 	.byte	0x04, 0x12
        /*0026*/ 	.short	(.L_7 - .L_6)
	.align		4
.L_6:
        /*0028*/ 	.word	index@(triton_poi_fused__to_copy_add_arange_mul_14)
        /*002c*/ 	.word	0x00000000
.L_7:


//--------------------- .nv.info.triton_poi_fused__to_copy_add_arange_mul_14 --------------------------
	.section	.nv.info.triton_poi_fused__to_copy_add_arange_mul_14,"",@"SHT_CUDA_INFO"
	.sectionflags	@""
	.align	4


	//----- nvinfo : EIATTR_CUDA_API_VERSION
	.align		4
        /*0000*/ 	.byte	0x04, 0x37
        /*0002*/ 	.short	(.L_9 - .L_8)
.L_8:
        /*0004*/ 	.word	0x0000007c


	//----- nvinfo : EIATTR_KPARAM_INFO
	.align		4
.L_9:
        /*0008*/ 	.byte	0x04, 0x17
        /*000a*/ 	.short	(.L_11 - .L_10)
.L_10:
        /*000c*/ 	.word	0x00000000
        /*0010*/ 	.short	0x0001
        /*0012*/ 	.short	0x0008
        /*0014*/ 	.byte	0x00, 0xf0, 0x11, 0x00


	//----- nvinfo : EIATTR_KPARAM_INFO
	.align		4
.L_11:
        /*0018*/ 	.byte	0x04, 0x17
        /*001a*/ 	.short	(.L_13 - .L_12)
.L_12:
        /*001c*/ 	.word	0x00000000
        /*0020*/ 	.short	0x0000
        /*0022*/ 	.short	0x0000
        /*0024*/ 	.byte	0x00, 0xf4, 0x21, 0x00


	//----- nvinfo : EIATTR_SPARSE_MMA_MASK
	.align		4
.L_13:
        /*0028*/ 	.byte	0x03, 0x50
        /*002a*/ 	.short	0x0000


	//----- nvinfo : EIATTR_MAXREG_COUNT
	.align		4
        /*002c*/ 	.byte	0x03, 0x1b
        /*002e*/ 	.short	0x00ff


	//----- nvinfo : EIATTR_EXIT_INSTR_OFFSETS
	.align		4
        /*0030*/ 	.byte	0x04, 0x1c
        /*0032*/ 	.short	(.L_15 - .L_14)


	//   ....[0]....
.L_14:
        /*0034*/ 	.word	0x000000d0


	//   ....[1]....
        /*0038*/ 	.word	0x00000100


	//----- nvinfo : EIATTR_REQNTID
	.align		4
.L_15:
        /*003c*/ 	.byte	0x04, 0x10
        /*003e*/ 	.short	(.L_17 - .L_16)
.L_16:
        /*0040*/ 	.word	0x00000020
        /*0044*/ 	.word	0x00000001
        /*0048*/ 	.word	0x00000001


	//----- nvinfo : EIATTR_CBANK_PARAM_SIZE
	.align		4
.L_17:
        /*004c*/ 	.byte	0x03, 0x19
        /*004e*/ 	.short	0x000c


	//----- nvinfo : EIATTR_PARAM_CBANK
	.align		4
        /*0050*/ 	.byte	0x04, 0x0a
        /*0052*/ 	.short	(.L_19 - .L_18)
	.align		4
.L_18:
        /*0054*/ 	.word	index@(.nv.constant0.triton_poi_fused__to_copy_add_arange_mul_14)
        /*0058*/ 	.short	0x0210
        /*005a*/ 	.short	0x000c


	//----- nvinfo : EIATTR_SW_WAR
	.align		4
.L_19:
        /*005c*/ 	.byte	0x04, 0x36
        /*005e*/ 	.short	(.L_21 - .L_20)
.L_20:
        /*0060*/ 	.word	0x00000008
.L_21:


//--------------------- .nv.callgraph             --------------------------
	.section	.nv.callgraph,"",@"SHT_CUDA_CALLGRAPH"
	.align	4
	.sectionentsize	8
	.align		4
        /*0000*/ 	.word	0x00000000
	.align		4
        /*0004*/ 	.word	0xffffffff
	.align		4
        /*0008*/ 	.word	0x00000000
	.align		4
        /*000c*/ 	.word	0xfffffffe
	.align		4
        /*0010*/ 	.word	0x00000000
	.align		4
        /*0014*/ 	.word	0xfffffffd
	.align		4
        /*0018*/ 	.word	0x00000000
	.align		4
        /*001c*/ 	.word	0xfffffffc


//--------------------- .text.triton_poi_fused__to_copy_add_arange_mul_14 --------------------------
	.section	.text.triton_poi_fused__to_copy_add_arange_mul_14,"ax",@progbits
	.align	128
        .global         triton_poi_fused__to_copy_add_arange_mul_14
        .type           triton_poi_fused__to_copy_add_arange_mul_14,@function
        .size           triton_poi_fused__to_copy_add_arange_mul_14,(.L_x_1 - triton_poi_fused__to_copy_add_arange_mul_14)
        .other          triton_poi_fused__to_copy_add_arange_mul_14,@"STO_CUDA_ENTRY STV_DEFAULT"
triton_poi_fused__to_copy_add_arange_mul_14:
.text.triton_poi_fused__to_copy_add_arange_mul_14:
[----:B------:R-:W0:Y:S02]  /*0000*/  LDC R1, c[0x0][0x28] ;  /* 0x00000a00ff017b82 */ /* 0x000e240000000800 */
[----:B------:R-:W1:Y:S01]  /*0010*/  S2R R6, SR_TID.X ;  /* 0x0000000000067919 */ /* 0x000e620000002100 */
[----:B------:R-:W2:Y:S01]  /*0020*/  LDC.64 R2, c[0x0][0x210] ;  /* 0x00008400ff027b82 */ /* 0x000ea20000000a00 */
[----:B------:R-:W3:Y:S01]  /*0030*/  S2R R5, SR_CTAID.X ;  /* 0x0000000000057919 */ /* 0x000ee20000002500 */
[C---:B-1----:R-:W-:Y:S02]  /*0040*/  LOP3.LUT R0, R6.reuse, 0x3, RZ, 0xc0, !PT ;  /* 0x0000000306007812 */ /* 0x042fe400078ec0ff */
[----:B------:R-:W-:-:S03]  /*0050*/  LOP3.LUT P0, RZ, R6, 0x1c, RZ, 0xc0, !PT ;  /* 0x0000001c06ff7812 */ /* 0x000fc6000780c0ff */
[----:B---3--:R-:W-:-:S04]  /*0060*/  IMAD R5, R5, 0x4, R0 ;  /* 0x0000000405057824 */ /* 0x008fc800078e0200 */
[C---:B--2---:R-:W-:Y:S01]  /*0070*/  IMAD.WIDE R2, R5.reuse, 0x8, R2 ;  /* 0x0000000805027825 */ /* 0x044fe200078e0202 */
[----:B------:R-:W-:Y:S02]  /*0080*/  I2FP.F32.S32 R0, R5 ;  /* 0x0000000500007245 */ /* 0x000fe40000201400 */
[----:B------:R-:W-:-:S03]  /*0090*/  ISETP.LT.AND P0, PT, R5, 0x4, !P0 ;  /* 0x000000040500780c */ /* 0x000fc60004701270 */
[----:B------:R-:W-:-:S04]  /*00a0*/  FMUL R0, R0, 0.5 ;  /* 0x3f00000000007820 */ /* 0x000fc80000400000 */
[----:B------:R-:W1:Y:S02]  /*00b0*/  F2I.TRUNC.NTZ R4, R0 ;  /* 0x0000000000047305 */ /* 0x000e64000020f100 */
[----:B-1----:R-:W-:-:S04]  /*00c0*/  SHF.R.S32.HI R5, RZ, 0x1f, R4 ;  /* 0x0000001fff057819 */ /* 0x002fc80000011404 */
[----:B------:R-:W-:Y:S05]  /*00d0*/  @!P0 EXIT ;  /* 0x000000000000894d */ /* 0x000fea0003800000 */
[----:B------:R-:W-:Y:S02]  /*00e0*/  ULDC.64 UR4, c[0x0][0x208] ;  /* 0x0000820000047ab9 */ /* 0x000fe40000000a00 */
[----:B------:R-:W-:Y:S01]  /*00f0*/  STG.E.64 desc[UR4][R2.64], R4 ;  /* 0x0000000402007986 */ /* 0x000fe2000c101b04 */
[----:B------:R-:W-:Y:S05]  /*0100*/  EXIT ;  /* 0x000000000000794d */ /* 0x000fea0003800000 */
.L_x_0:
[----:B------:R-:W-:-:S00]  /*0110*/  BRA `(.L_x_0) ;  /* 0xfffffffc00fc7947 */ /* 0x000fc0000383ffff */
[----:B------:R-:W-:-:S00]  /*0120*/  NOP ;  /* 0x0000000000007918 */ /* 0x000fc00000000000 */
        /* <DEDUP_REMOVED lines=13> */
.L_x_1:


//--------------------- .nv.constant0.triton_poi_fused__to_copy_add_arange_mul_14 --------------------------
	.section	.nv.constant0.triton_poi_fused__to_copy_add_arange_mul_14,"a",@progbits
	.sectionflags	@""
	.align	4
.nv.constant0.triton_poi_fused__to_copy_add_arange_mul_14:
	.zero		540
